//
// Generated by NVIDIA NVVM Compiler
//
// Compiler Build ID: CL-36424714
// Cuda compilation tools, release 13.0, V13.0.88
// Based on NVVM 20.0.0
//

.version 9.0
.target sm_100
.address_size 64

	// .globl	_Z9reduce_v0PfS_i
.extern .shared .align 16 .b8 shared[];

.visible .entry _Z9reduce_v0PfS_i(
	.param .u64 .ptr .align 1 _Z9reduce_v0PfS_i_param_0,
	.param .u64 .ptr .align 1 _Z9reduce_v0PfS_i_param_1,
	.param .u32 _Z9reduce_v0PfS_i_param_2
)
{
	.reg .pred 	%p<8>;
	.reg .b32 	%r<20>;
	.reg .b32 	%f<6>;
	.reg .b64 	%rd<9>;

	ld.param.u64 	%rd1, [_Z9reduce_v0PfS_i_param_0];
	ld.param.u64 	%rd2, [_Z9reduce_v0PfS_i_param_1];
	ld.param.u32 	%r8, [_Z9reduce_v0PfS_i_param_2];
	mov.u32 	%r1, %tid.x;
	mov.u32 	%r2, %ctaid.x;
	mov.u32 	%r3, %ntid.x;
	mad.lo.s32 	%r4, %r2, %r3, %r1;
	setp.ge.s32 	%p1, %r4, %r8;
	shl.b32 	%r9, %r1, 2;
	mov.u32 	%r10, shared;
	add.s32 	%r5, %r10, %r9;
	@%p1 bra 	$L__BB0_2;
	cvta.to.global.u64 	%rd3, %rd1;
	mul.wide.s32 	%rd4, %r4, 4;
	add.s64 	%rd5, %rd3, %rd4;
	ld.global.f32 	%f1, [%rd5];
	st.shared.f32 	[%r5], %f1;
	bra.uni 	$L__BB0_3;
$L__BB0_2:
	mov.b32 	%r11, 0;
	st.shared.u32 	[%r5], %r11;
$L__BB0_3:
	bar.sync 	0;
	setp.lt.u32 	%p2, %r3, 2;
	@%p2 bra 	$L__BB0_8;
	mov.b32 	%r19, 1;
$L__BB0_5:
	shl.b32 	%r7, %r19, 1;
	add.s32 	%r13, %r7, 1023;
	and.b32  	%r15, %r13, %r1;
	setp.ne.s32 	%p3, %r15, 0;
	add.s32 	%r16, %r19, %r1;
	setp.ge.u32 	%p4, %r16, %r3;
	or.pred  	%p5, %p3, %p4;
	@%p5 bra 	$L__BB0_7;
	shl.b32 	%r17, %r19, 2;
	add.s32 	%r18, %r5, %r17;
	ld.shared.f32 	%f2, [%r18];
	ld.shared.f32 	%f3, [%r5];
	add.f32 	%f4, %f2, %f3;
	st.shared.f32 	[%r5], %f4;
$L__BB0_7:
	bar.sync 	0;
	setp.lt.u32 	%p6, %r7, %r3;
	mov.u32 	%r19, %r7;
	@%p6 bra 	$L__BB0_5;
$L__BB0_8:
	setp.ne.s32 	%p7, %r1, 0;
	@%p7 bra 	$L__BB0_10;
	ld.shared.f32 	%f5, [shared];
	cvta.to.global.u64 	%rd6, %rd2;
	mul.wide.u32 	%rd7, %r2, 4;
	add.s64 	%rd8, %rd6, %rd7;
	st.global.f32 	[%rd8], %f5;
$L__BB0_10:
	ret;

}


// ===== COMPILED SASS (sm_100) =====

	.target	sm_100

	.elftype	@"ET_EXEC"


//--------------------- .note.nv.tkinfo           --------------------------
	.section	.note.nv.tkinfo,"",@"SHT_NOTE"
	.sectionflags	@"SHF_NOTE_NV_TKINFO"
	.tkinfo
        /*0018*/ 	.word	0x00000002
        /*0030*/ 	.string	""
        /*0030*/ 	.string	"ptxas"
        /*0030*/ 	.string	"Cuda compilation tools, release 13.0, V13.0.88"
        /*0030*/ 	.string	"Build cuda_13.0.r13.0/compiler.36424714_0"
        /*0030*/ 	.string	"-arch sm_100 -m 64 "



//--------------------- .note.nv.cuinfo           --------------------------
	.section	.note.nv.cuinfo,"",@"SHT_NOTE"
	.sectionflags	@"SHF_NOTE_NV_CUINFO"
        /*0018*/ 	.short	0x0002
        /*001a*/ 	.short	0x0064
        /*001c*/ 	.short	0x0082
	.zero		2


//--------------------- .nv.info                  --------------------------
	.section	.nv.info,"",@"SHT_CUDA_INFO"
	.align	4


	//----- nvinfo : EIATTR_REGCOUNT
	.align		4
        /*0000*/ 	.byte	0x04, 0x2f
        /*0002*/ 	.short	(.L_1 - .L_0)
	.align		4
.L_0:
        /*0004*/ 	.word	index@(_Z9reduce_v0PfS_i)
        /*0008*/ 	.word	0x0000000a


	//----- nvinfo : EIATTR_FRAME_SIZE
	.align		4
.L_1:
        /*000c*/ 	.byte	0x04, 0x11
        /*000e*/ 	.short	(.L_3 - .L_2)
	.align		4
.L_2:
        /*0010*/ 	.word	index@(_Z9reduce_v0PfS_i)
        /*0014*/ 	.word	0x00000000


	//----- nvinfo : EIATTR_MIN_STACK_SIZE
	.align		4
.L_3:
        /*0018*/ 	.byte	0x04, 0x12
        /*001a*/ 	.short	(.L_5 - .L_4)
	.align		4
.L_4:
        /*001c*/ 	.word	index@(_Z9reduce_v0PfS_i)
        /*0020*/ 	.word	0x00000000
.L_5:


//--------------------- .nv.compat                --------------------------
	.section	.nv.compat,"",@"SHT_CUDA_COMPAT_INFO"
	.align	4
        /*0000*/ 	.byte	0x02, 0x09, 0x00, 0x00, 0x02, 0x02, 0x01, 0x00, 0x02, 0x05, 0x05, 0x00, 0x03, 0x07, 0x01, 0x01
        /*0010*/ 	.byte	0x02, 0x03, 0x00, 0x00, 0x02, 0x06, 0x01, 0x00, 0x04, 0x0b, 0x08, 0x00, 0x09, 0x00, 0x00, 0x00
        /*0020*/ 	.byte	0x00, 0x00, 0x00, 0x00


//--------------------- .nv.info._Z9reduce_v0PfS_i --------------------------
	.section	.nv.info._Z9reduce_v0PfS_i,"",@"SHT_CUDA_INFO"
	.sectionflags	@""
	.align	4


	//----- nvinfo : EIATTR_CUDA_API_VERSION
	.align		4
        /*0000*/ 	.byte	0x04, 0x37
        /*0002*/ 	.short	(.L_7 - .L_6)
.L_6:
        /*0004*/ 	.word	0x00000082


	//----- nvinfo : EIATTR_KPARAM_INFO
	.align		4
.L_7:
        /*0008*/ 	.byte	0x04, 0x17
        /*000a*/ 	.short	(.L_9 - .L_8)
.L_8:
        /*000c*/ 	.word	0x00000000
        /*0010*/ 	.short	0x0002
        /*0012*/ 	.short	0x0010
        /*0014*/ 	.byte	0x00, 0xf0, 0x11, 0x00


	//----- nvinfo : EIATTR_KPARAM_INFO
	.align		4
.L_9:
        /*0018*/ 	.byte	0x04, 0x17
        /*001a*/ 	.short	(.L_11 - .L_10)
.L_10:
        /*001c*/ 	.word	0x00000000
        /*0020*/ 	.short	0x0001
        /*0022*/ 	.short	0x0008
        /*0024*/ 	.byte	0x00, 0xf5, 0x21, 0x00


	//----- nvinfo : EIATTR_KPARAM_INFO
	.align		4
.L_11:
        /*0028*/ 	.byte	0x04, 0x17
        /*002a*/ 	.short	(.L_13 - .L_12)
.L_12:
        /*002c*/ 	.word	0x00000000
        /*0030*/ 	.short	0x0000
        /*0032*/ 	.short	0x0000
        /*0034*/ 	.byte	0x00, 0xf5, 0x21, 0x00


	//----- nvinfo : EIATTR_SPARSE_MMA_MASK
	.align		4
.L_13:
        /*0038*/ 	.byte	0x03, 0x50
        /*003a*/ 	.short	0x0000


	//----- nvinfo : EIATTR_MAXREG_COUNT
	.align		4
        /*003c*/ 	.byte	0x03, 0x1b
        /*003e*/ 	.short	0x00ff


	//----- nvinfo : EIATTR_NUM_BARRIERS
	.align		4
        /*0040*/ 	.byte	0x02, 0x4c
        /*0042*/ 	.byte	0x01
	.zero		1


	//----- nvinfo : EIATTR_MERCURY_ISA_VERSION
	.align		4
        /*0044*/ 	.byte	0x03, 0x5f
        /*0046*/ 	.short	0x0101


	//----- nvinfo : EIATTR_VRC_CTA_INIT_COUNT
	.align		4
        /*0048*/ 	.byte	0x02, 0x4a
	.zero		1
	.zero		1


	//----- nvinfo : EIATTR_EXIT_INSTR_OFFSETS
	.align		4
        /*004c*/ 	.byte	0x04, 0x1c
        /*004e*/ 	.short	(.L_15 - .L_14)


	//   ....[0]....
.L_14:
        /*0050*/ 	.word	0x00000240


	//   ....[1]....
        /*0054*/ 	.word	0x000002c0


	//----- nvinfo : EIATTR_CBANK_PARAM_SIZE
	.align		4
.L_15:
        /*0058*/ 	.byte	0x03, 0x19
        /*005a*/ 	.short	0x0014


	//----- nvinfo : EIATTR_PARAM_CBANK
	.align		4
        /*005c*/ 	.byte	0x04, 0x0a
        /*005e*/ 	.short	(.L_17 - .L_16)
	.align		4
.L_16:
        /*0060*/ 	.word	index@(.nv.constant0._Z9reduce_v0PfS_i)
        /*0064*/ 	.short	0x0380
        /*0066*/ 	.short	0x0014


	//----- nvinfo : EIATTR_SW_WAR
	.align		4
.L_17:
        /*0068*/ 	.byte	0x04, 0x36
        /*006a*/ 	.short	(.L_19 - .L_18)
.L_18:
        /*006c*/ 	.word	0x00000008
.L_19:


//--------------------- .nv.callgraph             --------------------------
	.section	.nv.callgraph,"",@"SHT_CUDA_CALLGRAPH"
	.align	4
	.sectionentsize	8
	.align		4
        /*0000*/ 	.word	0x00000000
	.align		4
        /*0004*/ 	.word	0xffffffff
	.align		4
        /*0008*/ 	.word	0x00000000
	.align		4
        /*000c*/ 	.word	0xfffffffe
	.align		4
        /*0010*/ 	.word	0x00000000
	.align		4
        /*0014*/ 	.word	0xfffffffd
	.align		4
        /*0018*/ 	.word	0x00000000
	.align		4
        /*001c*/ 	.word	0xfffffffc


//--------------------- .text._Z9reduce_v0PfS_i   --------------------------
	.section	.text._Z9reduce_v0PfS_i,"ax",@progbits
	.align	128
        .global         _Z9reduce_v0PfS_i
        .type           _Z9reduce_v0PfS_i,@function
        .size           _Z9reduce_v0PfS_i,(.L_x_3 - _Z9reduce_v0PfS_i)
        .other          _Z9reduce_v0PfS_i,@"STO_CUDA_ENTRY STV_DEFAULT"
_Z9reduce_v0PfS_i:
.text._Z9reduce_v0PfS_i:
[----:B------:R-:W-:Y:S01]  /*0000*/  LDC R1, c[0x0][0x37c] ;  /* 0x0000df00ff017b82 */ /* 0x000fe20000000800 */
[----:B------:R-:W0:Y:S01]  /*0010*/  S2R R4, SR_TID.X ;  /* 0x0000000000047919 */ /* 0x000e220000002100 */
[----:B------:R-:W0:Y:S01]  /*0020*/  LDCU UR8, c[0x0][0x360] ;  /* 0x00006c00ff0877ac */ /* 0x000e220008000800 */
[----:B------:R-:W0:Y:S01]  /*0030*/  S2R R7, SR_CTAID.X ;  /* 0x0000000000077919 */ /* 0x000e220000002500 */
[----:B------:R-:W1:Y:S01]  /*0040*/  LDCU UR4, c[0x0][0x390] ;  /* 0x00007200ff0477ac */ /* 0x000e620008000800 */
[----:B------:R-:W2:Y:S01]  /*0050*/  LDCU.64 UR6, c[0x0][0x358] ;  /* 0x00006b00ff0677ac */ /* 0x000ea20008000a00 */
[----:B0-----:R-:W-:-:S05]  /*0060*/  IMAD R5, R7, UR8, R4 ;  /* 0x0000000807057c24 */ /* 0x001fca000f8e0204 */
[----:B-1----:R-:W-:-:S13]  /*0070*/  ISETP.GE.AND P0, PT, R5, UR4, PT ;  /* 0x0000000405007c0c */ /* 0x002fda000bf06270 */
[----:B------:R-:W0:Y:S02]  /*0080*/  @!P0 LDC.64 R2, c[0x0][0x380] ;  /* 0x0000e000ff028b82 */ /* 0x000e240000000a00 */
[----:B0-----:R-:W-:-:S06]  /*0090*/  @!P0 IMAD.WIDE R2, R5, 0x4, R2 ;  /* 0x0000000405028825 */ /* 0x001fcc00078e0202 */
[----:B--2---:R-:W2:Y:S01]  /*00a0*/  @!P0 LDG.E R3, desc[UR6][R2.64] ;  /* 0x0000000602038981 */ /* 0x004ea2000c1e1900 */
[----:B------:R-:W0:Y:S01]  /*00b0*/  S2UR UR5, SR_CgaCtaId ;  /* 0x00000000000579c3 */ /* 0x000e220000008800 */
[----:B------:R-:W-:Y:S01]  /*00c0*/  UMOV UR4, 0x400 ;  /* 0x0000040000047882 */ /* 0x000fe20000000000 */
[----:B------:R-:W-:Y:S01]  /*00d0*/  UISETP.GE.U32.AND UP0, UPT, UR8, 0x2, UPT ;  /* 0x000000020800788c */ /* 0x000fe2000bf06070 */
[----:B------:R-:W-:Y:S01]  /*00e0*/  ISETP.NE.AND P1, PT, R4, RZ, PT ;  /* 0x000000ff0400720c */ /* 0x000fe20003f25270 */
[----:B0-----:R-:W-:-:S06]  /*00f0*/  ULEA UR4, UR5, UR4, 0x18 ;  /* 0x0000000405047291 */ /* 0x001fcc000f8ec0ff */
[----:B------:R-:W-:-:S05]  /*0100*/  LEA R0, R4, UR4, 0x2 ;  /* 0x0000000404007c11 */ /* 0x000fca000f8e10ff */
[----:B--2---:R0:W-:Y:S04]  /*0110*/  @!P0 STS [R0], R3 ;  /* 0x0000000300008388 */ /* 0x0041e80000000800 */
[----:B------:R0:W-:Y:S01]  /*0120*/  @P0 STS [R0], RZ ;  /* 0x000000ff00000388 */ /* 0x0001e20000000800 */
[----:B------:R-:W-:Y:S06]  /*0130*/  BAR.SYNC.DEFER_BLOCKING 0x0 ;  /* 0x0000000000007b1d */ /* 0x000fec0000010000 */
[----:B------:R-:W-:Y:S05]  /*0140*/  BRA.U !UP0, `(.L_x_0) ;  /* 0x00000001083c7547 */ /* 0x000fea000b800000 */
[----:B0-----:R-:W-:-:S07]  /*0150*/  IMAD.MOV.U32 R3, RZ, RZ, 0x1 ;  /* 0x00000001ff037424 */ /* 0x001fce00078e00ff */
.L_x_1:
[----:B------:R-:W-:Y:S02]  /*0160*/  IMAD.SHL.U32 R6, R3, 0x2, RZ ;  /* 0x0000000203067824 */ /* 0x000fe400078e00ff */
[----:B------:R-:W-:-:S03]  /*0170*/  IMAD.IADD R5, R4, 0x1, R3 ;  /* 0x0000000104057824 */ /* 0x000fc600078e0203 */
[----:B------:R-:W-:-:S04]  /*0180*/  IADD3 R2, PT, PT, R6, 0x3ff, RZ ;  /* 0x000003ff06027810 */ /* 0x000fc80007ffe0ff */
[----:B------:R-:W-:-:S04]  /*0190*/  LOP3.LUT P0, RZ, R2, R4, RZ, 0xc0, !PT ;  /* 0x0000000402ff7212 */ /* 0x000fc8000780c0ff */
[----:B------:R-:W-:-:S13]  /*01a0*/  ISETP.GE.U32.OR P0, PT, R5, UR8, P0 ;  /* 0x0000000805007c0c */ /* 0x000fda0008706470 */
[----:B------:R-:W-:Y:S02]  /*01b0*/  @!P0 LEA R2, R3, R0, 0x2 ;  /* 0x0000000003028211 */ /* 0x000fe400078e10ff */
[----:B------:R-:W-:Y:S04]  /*01c0*/  @!P0 LDS R3, [R0] ;  /* 0x0000000000038984 */ /* 0x000fe80000000800 */
[----:B------:R-:W0:Y:S02]  /*01d0*/  @!P0 LDS R2, [R2] ;  /* 0x0000000002028984 */ /* 0x000e240000000800 */
[----:B0-----:R-:W-:Y:S01]  /*01e0*/  @!P0 FADD R5, R2, R3 ;  /* 0x0000000302058221 */ /* 0x001fe20000000000 */
[----:B------:R-:W-:-:S04]  /*01f0*/  IMAD.MOV.U32 R3, RZ, RZ, R6 ;  /* 0x000000ffff037224 */ /* 0x000fc800078e0006 */
[----:B------:R1:W-:Y:S01]  /*0200*/  @!P0 STS [R0], R5 ;  /* 0x0000000500008388 */ /* 0x0003e20000000800 */
[----:B------:R-:W-:Y:S01]  /*0210*/  BAR.SYNC.DEFER_BLOCKING 0x0 ;  /* 0x0000000000007b1d */ /* 0x000fe20000010000 */
[----:B------:R-:W-:-:S13]  /*0220*/  ISETP.GE.U32.AND P0, PT, R6, UR8, PT ;  /* 0x0000000806007c0c */ /* 0x000fda000bf06070 */
[----:B-1----:R-:W-:Y:S05]  /*0230*/  @!P0 BRA `(.L_x_1) ;  /* 0xfffffffc00c88947 */ /* 0x002fea000383ffff */
.L_x_0:
[----:B------:R-:W-:Y:S05]  /*0240*/  @P1 EXIT ;  /* 0x000000000000194d */ /* 0x000fea0003800000 */
[----:B------:R-:W1:Y:S01]  /*0250*/  S2UR UR5, SR_CgaCtaId ;  /* 0x00000000000579c3 */ /* 0x000e620000008800 */
[----:B------:R-:W-:-:S07]  /*0260*/  UMOV UR4, 0x400 ;  /* 0x0000040000047882 */ /* 0x000fce0000000000 */
[----:B0-----:R-:W0:Y:S01]  /*0270*/  LDC.64 R2, c[0x0][0x388] ;  /* 0x0000e200ff027b82 */ /* 0x001e220000000a00 */
[----:B-1----:R-:W-:Y:S01]  /*0280*/  ULEA UR4, UR5, UR4, 0x18 ;  /* 0x0000000405047291 */ /* 0x002fe2000f8ec0ff */
[----:B0-----:R-:W-:-:S08]  /*0290*/  IMAD.WIDE.U32 R2, R7, 0x4, R2 ;  /* 0x0000000407027825 */ /* 0x001fd000078e0002 */
[----:B------:R-:W0:Y:S04]  /*02a0*/  LDS R5, [UR4] ;  /* 0x00000004ff057984 */ /* 0x000e280008000800 */
[----:B0-----:R-:W-:Y:S01]  /*02b0*/  STG.E desc[UR6][R2.64], R5 ;  /* 0x0000000502007986 */ /* 0x001fe2000c101906 */
[----:B------:R-:W-:Y:S05]  /*02c0*/  EXIT ;  /* 0x000000000000794d */ /* 0x000fea0003800000 */
.L_x_2:
[----:B------:R-:W-:-:S00]  /*02d0*/  BRA `(.L_x_2) ;  /* 0xfffffffc00fc7947 */ /* 0x000fc0000383ffff */
[----:B------:R-:W-:-:S00]  /*02e0*/  NOP ;  /* 0x0000000000007918 */ /* 0x000fc00000000000 */
        /* <DEDUP_REMOVED lines=9> */
.L_x_3:


//--------------------- .nv.shared._Z9reduce_v0PfS_i --------------------------
	.section	.nv.shared._Z9reduce_v0PfS_i,"aw",@nobits
	.sectionflags	@""
	.align	16
	.zero		1024


//--------------------- .nv.shared.reserved.0     --------------------------
	.section	.nv.shared.reserved.0,"aw",@nobits
	.weak		__nv_reservedSMEM_offset_0_alias
	.size		__nv_reservedSMEM_offset_0_alias, 0, 64
	.other		__nv_reservedSMEM_offset_0_alias,@"STO_CUDA_RESERVED_SHARED STV_DEFAULT"
__nv_reservedSMEM_offset_0_alias:
	.zero		0
	.zero		64


//--------------------- .nv.constant0._Z9reduce_v0PfS_i --------------------------
	.section	.nv.constant0._Z9reduce_v0PfS_i,"a",@progbits
	.sectionflags	@""
	.align	4
.nv.constant0._Z9reduce_v0PfS_i:
	.zero		916


//--------------------- SYMBOLS --------------------------

	.type		.nv.reservedSmem.offset0,@object
	.size		.nv.reservedSmem.offset0,0x4
	.type		.nv.reservedSmem.cap,@object
	.size		.nv.reservedSmem.cap,0x4
